//
// Generated by NVIDIA NVVM Compiler
//
// Compiler Build ID: CL-36424714
// Cuda compilation tools, release 13.0, V13.0.88
// Based on NVVM 20.0.0
//

.version 9.0
.target sm_100
.address_size 64

	// .globl	_Z6kernelPiS_S_

.visible .entry _Z6kernelPiS_S_(
	.param .u64 .ptr .align 1 _Z6kernelPiS_S__param_0,
	.param .u64 .ptr .align 1 _Z6kernelPiS_S__param_1,
	.param .u64 .ptr .align 1 _Z6kernelPiS_S__param_2
)
{
	.reg .pred 	%p<2>;
	.reg .b32 	%r<11>;
	.reg .b64 	%rd<11>;

	ld.param.u64 	%rd1, [_Z6kernelPiS_S__param_0];
	ld.param.u64 	%rd2, [_Z6kernelPiS_S__param_1];
	ld.param.u64 	%rd3, [_Z6kernelPiS_S__param_2];
	mov.u32 	%r2, %ctaid.x;
	mov.u32 	%r3, %ntid.x;
	mov.u32 	%r4, %tid.x;
	mad.lo.s32 	%r1, %r2, %r3, %r4;
	setp.gt.s32 	%p1, %r1, 1048575;
	@%p1 bra 	$L__BB0_2;
	cvta.to.global.u64 	%rd4, %rd1;
	cvta.to.global.u64 	%rd5, %rd2;
	cvta.to.global.u64 	%rd6, %rd3;
	mul.wide.s32 	%rd7, %r1, 4;
	add.s64 	%rd8, %rd4, %rd7;
	ld.global.u32 	%r5, [%rd8];
	add.s64 	%rd9, %rd5, %rd7;
	ld.global.u32 	%r6, [%rd9];
	add.s32 	%r7, %r6, %r5;
	shr.u32 	%r8, %r7, 31;
	add.s32 	%r9, %r7, %r8;
	shr.s32 	%r10, %r9, 1;
	add.s64 	%rd10, %rd6, %rd7;
	st.global.u32 	[%rd10], %r10;
$L__BB0_2:
	ret;

}


// ===== COMPILED SASS (sm_100) =====

	.target	sm_100

	.elftype	@"ET_EXEC"


//--------------------- .note.nv.tkinfo           --------------------------
	.section	.note.nv.tkinfo,"",@"SHT_NOTE"
	.sectionflags	@"SHF_NOTE_NV_TKINFO"
	.tkinfo
        /*0018*/ 	.word	0x00000002
        /*0030*/ 	.string	""
        /*0030*/ 	.string	"ptxas"
        /*0030*/ 	.string	"Cuda compilation tools, release 13.0, V13.0.88"
        /*0030*/ 	.string	"Build cuda_13.0.r13.0/compiler.36424714_0"
        /*0030*/ 	.string	"-arch sm_100 -m 64 "



//--------------------- .note.nv.cuinfo           --------------------------
	.section	.note.nv.cuinfo,"",@"SHT_NOTE"
	.sectionflags	@"SHF_NOTE_NV_CUINFO"
        /*0018*/ 	.short	0x0002
        /*001a*/ 	.short	0x0064
        /*001c*/ 	.short	0x0082
	.zero		2


//--------------------- .nv.info                  --------------------------
	.section	.nv.info,"",@"SHT_CUDA_INFO"
	.align	4


	//----- nvinfo : EIATTR_REGCOUNT
	.align		4
        /*0000*/ 	.byte	0x04, 0x2f
        /*0002*/ 	.short	(.L_1 - .L_0)
	.align		4
.L_0:
        /*0004*/ 	.word	index@(_Z6kernelPiS_S_)
        /*0008*/ 	.word	0x0000000c


	//----- nvinfo : EIATTR_FRAME_SIZE
	.align		4
.L_1:
        /*000c*/ 	.byte	0x04, 0x11
        /*000e*/ 	.short	(.L_3 - .L_2)
	.align		4
.L_2:
        /*0010*/ 	.word	index@(_Z6kernelPiS_S_)
        /*0014*/ 	.word	0x00000000


	//----- nvinfo : EIATTR_MIN_STACK_SIZE
	.align		4
.L_3:
        /*0018*/ 	.byte	0x04, 0x12
        /*001a*/ 	.short	(.L_5 - .L_4)
	.align		4
.L_4:
        /*001c*/ 	.word	index@(_Z6kernelPiS_S_)
        /*0020*/ 	.word	0x00000000
.L_5:


//--------------------- .nv.compat                --------------------------
	.section	.nv.compat,"",@"SHT_CUDA_COMPAT_INFO"
	.align	4
        /*0000*/ 	.byte	0x02, 0x09, 0x00, 0x00, 0x02, 0x02, 0x01, 0x00, 0x02, 0x05, 0x05, 0x00, 0x03, 0x07, 0x01, 0x01
        /*0010*/ 	.byte	0x02, 0x03, 0x00, 0x00, 0x02, 0x06, 0x01, 0x00, 0x04, 0x0b, 0x08, 0x00, 0x09, 0x00, 0x00, 0x00
        /*0020*/ 	.byte	0x00, 0x00, 0x00, 0x00


//--------------------- .nv.info._Z6kernelPiS_S_  --------------------------
	.section	.nv.info._Z6kernelPiS_S_,"",@"SHT_CUDA_INFO"
	.sectionflags	@""
	.align	4


	//----- nvinfo : EIATTR_CUDA_API_VERSION
	.align		4
        /*0000*/ 	.byte	0x04, 0x37
        /*0002*/ 	.short	(.L_7 - .L_6)
.L_6:
        /*0004*/ 	.word	0x00000082


	//----- nvinfo : EIATTR_KPARAM_INFO
	.align		4
.L_7:
        /*0008*/ 	.byte	0x04, 0x17
        /*000a*/ 	.short	(.L_9 - .L_8)
.L_8:
        /*000c*/ 	.word	0x00000000
        /*0010*/ 	.short	0x0002
        /*0012*/ 	.short	0x0010
        /*0014*/ 	.byte	0x00, 0xf5, 0x21, 0x00


	//----- nvinfo : EIATTR_KPARAM_INFO
	.align		4
.L_9:
        /*0018*/ 	.byte	0x04, 0x17
        /*001a*/ 	.short	(.L_11 - .L_10)
.L_10:
        /*001c*/ 	.word	0x00000000
        /*0020*/ 	.short	0x0001
        /*0022*/ 	.short	0x0008
        /*0024*/ 	.byte	0x00, 0xf5, 0x21, 0x00


	//----- nvinfo : EIATTR_KPARAM_INFO
	.align		4
.L_11:
        /*0028*/ 	.byte	0x04, 0x17
        /*002a*/ 	.short	(.L_13 - .L_12)
.L_12:
        /*002c*/ 	.word	0x00000000
        /*0030*/ 	.short	0x0000
        /*0032*/ 	.short	0x0000
        /*0034*/ 	.byte	0x00, 0xf5, 0x21, 0x00


	//----- nvinfo : EIATTR_SPARSE_MMA_MASK
	.align		4
.L_13:
        /*0038*/ 	.byte	0x03, 0x50
        /*003a*/ 	.short	0x0000


	//----- nvinfo : EIATTR_MAXREG_COUNT
	.align		4
        /*003c*/ 	.byte	0x03, 0x1b
        /*003e*/ 	.short	0x00ff


	//----- nvinfo : EIATTR_MERCURY_ISA_VERSION
	.align		4
        /*0040*/ 	.byte	0x03, 0x5f
        /*0042*/ 	.short	0x0101


	//----- nvinfo : EIATTR_VRC_CTA_INIT_COUNT
	.align		4
        /*0044*/ 	.byte	0x02, 0x4a
	.zero		1
	.zero		1


	//----- nvinfo : EIATTR_EXIT_INSTR_OFFSETS
	.align		4
        /*0048*/ 	.byte	0x04, 0x1c
        /*004a*/ 	.short	(.L_15 - .L_14)


	//   ....[0]....
.L_14:
        /*004c*/ 	.word	0x00000060


	//   ....[1]....
        /*0050*/ 	.word	0x00000140


	//----- nvinfo : EIATTR_CBANK_PARAM_SIZE
	.align		4
.L_15:
        /*0054*/ 	.byte	0x03, 0x19
        /*0056*/ 	.short	0x0018


	//----- nvinfo : EIATTR_PARAM_CBANK
	.align		4
        /*0058*/ 	.byte	0x04, 0x0a
        /*005a*/ 	.short	(.L_17 - .L_16)
	.align		4
.L_16:
        /*005c*/ 	.word	index@(.nv.constant0._Z6kernelPiS_S_)
        /*0060*/ 	.short	0x0380
        /*0062*/ 	.short	0x0018


	//----- nvinfo : EIATTR_SW_WAR
	.align		4
.L_17:
        /*0064*/ 	.byte	0x04, 0x36
        /*0066*/ 	.short	(.L_19 - .L_18)
.L_18:
        /*0068*/ 	.word	0x00000008
.L_19:


//--------------------- .nv.callgraph             --------------------------
	.section	.nv.callgraph,"",@"SHT_CUDA_CALLGRAPH"
	.align	4
	.sectionentsize	8
	.align		4
        /*0000*/ 	.word	0x00000000
	.align		4
        /*0004*/ 	.word	0xffffffff
	.align		4
        /*0008*/ 	.word	0x00000000
	.align		4
        /*000c*/ 	.word	0xfffffffe
	.align		4
        /*0010*/ 	.word	0x00000000
	.align		4
        /*0014*/ 	.word	0xfffffffd
	.align		4
        /*0018*/ 	.word	0x00000000
	.align		4
        /*001c*/ 	.word	0xfffffffc


//--------------------- .text._Z6kernelPiS_S_     --------------------------
	.section	.text._Z6kernelPiS_S_,"ax",@progbits
	.align	128
        .global         _Z6kernelPiS_S_
        .type           _Z6kernelPiS_S_,@function
        .size           _Z6kernelPiS_S_,(.L_x_1 - _Z6kernelPiS_S_)
        .other          _Z6kernelPiS_S_,@"STO_CUDA_ENTRY STV_DEFAULT"
_Z6kernelPiS_S_:
.text._Z6kernelPiS_S_:
[----:B------:R-:W-:Y:S01]  /*0000*/  LDC R1, c[0x0][0x37c] ;  /* 0x0000df00ff017b82 */ /* 0x000fe20000000800 */
[----:B------:R-:W0:Y:S07]  /*0010*/  S2R R0, SR_TID.X ;  /* 0x0000000000007919 */ /* 0x000e2e0000002100 */
[----:B------:R-:W0:Y:S08]  /*0020*/  S2UR UR4, SR_CTAID.X ;  /* 0x00000000000479c3 */ /* 0x000e300000002500 */
[----:B------:R-:W0:Y:S02]  /*0030*/  LDC R9, c[0x0][0x360] ;  /* 0x0000d800ff097b82 */ /* 0x000e240000000800 */
[----:B0-----:R-:W-:-:S05]  /*0040*/  IMAD R9, R9, UR4, R0 ;  /* 0x0000000409097c24 */ /* 0x001fca000f8e0200 */
[----:B------:R-:W-:-:S13]  /*0050*/  ISETP.GT.AND P0, PT, R9, 0xfffff, PT ;  /* 0x000fffff0900780c */ /* 0x000fda0003f04270 */
[----:B------:R-:W-:Y:S05]  /*0060*/  @P0 EXIT ;  /* 0x000000000000094d */ /* 0x000fea0003800000 */
[----:B------:R-:W0:Y:S01]  /*0070*/  LDC.64 R2, c[0x0][0x380] ;  /* 0x0000e000ff027b82 */ /* 0x000e220000000a00 */
[----:B------:R-:W1:Y:S07]  /*0080*/  LDCU.64 UR4, c[0x0][0x358] ;  /* 0x00006b00ff0477ac */ /* 0x000e6e0008000a00 */
[----:B------:R-:W2:Y:S08]  /*0090*/  LDC.64 R4, c[0x0][0x388] ;  /* 0x0000e200ff047b82 */ /* 0x000eb00000000a00 */
[----:B------:R-:W3:Y:S01]  /*00a0*/  LDC.64 R6, c[0x0][0x390] ;  /* 0x0000e400ff067b82 */ /* 0x000ee20000000a00 */
[----:B0-----:R-:W-:-:S06]  /*00b0*/  IMAD.WIDE R2, R9, 0x4, R2 ;  /* 0x0000000409027825 */ /* 0x001fcc00078e0202 */
[----:B-1----:R-:W4:Y:S01]  /*00c0*/  LDG.E R2, desc[UR4][R2.64] ;  /* 0x0000000402027981 */ /* 0x002f22000c1e1900 */
[----:B--2---:R-:W-:-:S06]  /*00d0*/  IMAD.WIDE R4, R9, 0x4, R4 ;  /* 0x0000000409047825 */ /* 0x004fcc00078e0204 */
[----:B------:R-:W4:Y:S01]  /*00e0*/  LDG.E R5, desc[UR4][R4.64] ;  /* 0x0000000404057981 */ /* 0x000f22000c1e1900 */
[----:B---3--:R-:W-:Y:S01]  /*00f0*/  IMAD.WIDE R6, R9, 0x4, R6 ;  /* 0x0000000409067825 */ /* 0x008fe200078e0206 */
[----:B----4-:R-:W-:-:S04]  /*0100*/  IADD3 R0, PT, PT, R2, R5, RZ ;  /* 0x0000000502007210 */ /* 0x010fc80007ffe0ff */
[----:B------:R-:W-:-:S04]  /*0110*/  LEA.HI R0, R0, R0, RZ, 0x1 ;  /* 0x0000000000007211 */ /* 0x000fc800078f08ff */
[----:B------:R-:W-:-:S05]  /*0120*/  SHF.R.S32.HI R9, RZ, 0x1, R0 ;  /* 0x00000001ff097819 */ /* 0x000fca0000011400 */
[----:B------:R-:W-:Y:S01]  /*0130*/  STG.E desc[UR4][R6.64], R9 ;  /* 0x0000000906007986 */ /* 0x000fe2000c101904 */
[----:B------:R-:W-:Y:S05]  /*0140*/  EXIT ;  /* 0x000000000000794d */ /* 0x000fea0003800000 */
.L_x_0:
[----:B------:R-:W-:-:S00]  /*0150*/  BRA `(.L_x_0) ;  /* 0xfffffffc00fc7947 */ /* 0x000fc0000383ffff */
[----:B------:R-:W-:-:S00]  /*0160*/  NOP ;  /* 0x0000000000007918 */ /* 0x000fc00000000000 */
        /* <DEDUP_REMOVED lines=9> */
.L_x_1:


//--------------------- .nv.shared.reserved.0     --------------------------
	.section	.nv.shared.reserved.0,"aw",@nobits
	.weak		__nv_reservedSMEM_offset_0_alias
	.size		__nv_reservedSMEM_offset_0_alias, 0, 64
	.other		__nv_reservedSMEM_offset_0_alias,@"STO_CUDA_RESERVED_SHARED STV_DEFAULT"
__nv_reservedSMEM_offset_0_alias:
	.zero		0
	.zero		64


//--------------------- .nv.constant0._Z6kernelPiS_S_ --------------------------
	.section	.nv.constant0._Z6kernelPiS_S_,"a",@progbits
	.sectionflags	@""
	.align	4
.nv.constant0._Z6kernelPiS_S_:
	.zero		920


//--------------------- SYMBOLS --------------------------

	.type		.nv.reservedSmem.offset0,@object
	.size		.nv.reservedSmem.offset0,0x4
